	.headerflags	@"EF_CUDA_TEXMODE_UNIFIED EF_CUDA_64BIT_ADDRESS EF_CUDA_ACCELERATORS EF_CUDA_SM90 EF_CUDA_VIRTUAL_SM(EF_CUDA_SM90)"
	.elftype	@"ET_EXEC"


//--------------------- .nv.info                  --------------------------
	.section	.nv.info,"",@"SHT_CUDA_INFO"
	.align	4


	//----- nvinfo : EIATTR_REGCOUNT
	.align		4
        /*0000*/ 	.byte	0x04, 0x2f
        /*0002*/ 	.short	(.L_3 - .L_2)
	.align		4
.L_2:
        /*0004*/ 	.word	index@(triton_poi_fused__native_batch_norm_legit_no_training_add_relu_12)
        /*0008*/ 	.word	0x00000017


	//----- nvinfo : EIATTR_MIN_STACK_SIZE
	.align		4
.L_3:
        /*000c*/ 	.byte	0x04, 0x12
        /*000e*/ 	.short	(.L_5 - .L_4)
	.align		4
.L_4:
        /*0010*/ 	.word	index@(triton_poi_fused__native_batch_norm_legit_no_training_add_relu_12)
        /*0014*/ 	.word	0x00000000


	//----- nvinfo : EIATTR_FRAME_SIZE
	.align		4
.L_5:
        /*0018*/ 	.byte	0x04, 0x11
        /*001a*/ 	.short	(.L_7 - .L_6)
	.align		4
.L_6:
        /*001c*/ 	.word	index@(triton_poi_fused__native_batch_norm_legit_no_training_add_relu_12)
        /*0020*/ 	.word	0x00000000


	//----- nvinfo : EIATTR_MIN_STACK_SIZE
	.align		4
.L_7:
        /*0024*/ 	.byte	0x04, 0x12
        /*0026*/ 	.short	(.L_9 - .L_8)
	.align		4
.L_8:
        /*0028*/ 	.word	index@(triton_poi_fused__native_batch_norm_legit_no_training_add_relu_12)
        /*002c*/ 	.word	0x00000000
.L_9:


//--------------------- .nv.info.triton_poi_fused__native_batch_norm_legit_no_training_add_relu_12 --------------------------
	.section	.nv.info.triton_poi_fused__native_batch_norm_legit_no_training_add_relu_12,"",@"SHT_CUDA_INFO"
	.sectionflags	@""
	.align	4


	//----- nvinfo : EIATTR_CUDA_API_VERSION
	.align		4
        /*0000*/ 	.byte	0x04, 0x37
        /*0002*/ 	.short	(.L_11 - .L_10)
.L_10:
        /*0004*/ 	.word	0x0000007c


	//----- nvinfo : EIATTR_KPARAM_INFO
	.align		4
.L_11:
        /*0008*/ 	.byte	0x04, 0x17
        /*000a*/ 	.short	(.L_13 - .L_12)
.L_12:
        /*000c*/ 	.word	0x00000000
        /*0010*/ 	.short	0x0007
        /*0012*/ 	.short	0x0038
        /*0014*/ 	.byte	0x00, 0xf0, 0x11, 0x00


	//----- nvinfo : EIATTR_KPARAM_INFO
	.align		4
.L_13:
        /*0018*/ 	.byte	0x04, 0x17
        /*001a*/ 	.short	(.L_15 - .L_14)
.L_14:
        /*001c*/ 	.word	0x00000000
        /*0020*/ 	.short	0x0006
        /*0022*/ 	.short	0x0030
        /*0024*/ 	.byte	0x00, 0xf4, 0x21, 0x00


	//----- nvinfo : EIATTR_KPARAM_INFO
	.align		4
.L_15:
        /*0028*/ 	.byte	0x04, 0x17
        /*002a*/ 	.short	(.L_17 - .L_16)
.L_16:
        /*002c*/ 	.word	0x00000000
        /*0030*/ 	.short	0x0005
        /*0032*/ 	.short	0x0028
        /*0034*/ 	.byte	0x00, 0xf4, 0x21, 0x00


	//----- nvinfo : EIATTR_KPARAM_INFO
	.align		4
.L_17:
        /*0038*/ 	.byte	0x04, 0x17
        /*003a*/ 	.short	(.L_19 - .L_18)
.L_18:
        /*003c*/ 	.word	0x00000000
        /*0040*/ 	.short	0x0004
        /*0042*/ 	.short	0x0020
        /*0044*/ 	.byte	0x00, 0xf4, 0x21, 0x00


	//----- nvinfo : EIATTR_KPARAM_INFO
	.align		4
.L_19:
        /*0048*/ 	.byte	0x04, 0x17
        /*004a*/ 	.short	(.L_21 - .L_20)
.L_20:
        /*004c*/ 	.word	0x00000000
        /*0050*/ 	.short	0x0003
        /*0052*/ 	.short	0x0018
        /*0054*/ 	.byte	0x00, 0xf4, 0x21, 0x00


	//----- nvinfo : EIATTR_KPARAM_INFO
	.align		4
.L_21:
        /*0058*/ 	.byte	0x04, 0x17
        /*005a*/ 	.short	(.L_23 - .L_22)
.L_22:
        /*005c*/ 	.word	0x00000000
        /*0060*/ 	.short	0x0002
        /*0062*/ 	.short	0x0010
        /*0064*/ 	.byte	0x00, 0xf4, 0x21, 0x00


	//----- nvinfo : EIATTR_KPARAM_INFO
	.align		4
.L_23:
        /*0068*/ 	.byte	0x04, 0x17
        /*006a*/ 	.short	(.L_25 - .L_24)
.L_24:
        /*006c*/ 	.word	0x00000000
        /*0070*/ 	.short	0x0001
        /*0072*/ 	.short	0x0008
        /*0074*/ 	.byte	0x00, 0xf4, 0x21, 0x00


	//----- nvinfo : EIATTR_KPARAM_INFO
	.align		4
.L_25:
        /*0078*/ 	.byte	0x04, 0x17
        /*007a*/ 	.short	(.L_27 - .L_26)
.L_26:
        /*007c*/ 	.word	0x00000000
        /*0080*/ 	.short	0x0000
        /*0082*/ 	.short	0x0000
        /*0084*/ 	.byte	0x00, 0xf4, 0x21, 0x00


	//----- nvinfo : EIATTR_SPARSE_MMA_MASK
	.align		4
.L_27:
        /*0088*/ 	.byte	0x03, 0x50
        /*008a*/ 	.short	0x0000


	//----- nvinfo : EIATTR_MAXREG_COUNT
	.align		4
        /*008c*/ 	.byte	0x03, 0x1b
        /*008e*/ 	.short	0x00ff


	//----- nvinfo : EIATTR_EXIT_INSTR_OFFSETS
	.align		4
        /*0090*/ 	.byte	0x04, 0x1c
        /*0092*/ 	.short	(.L_29 - .L_28)


	//   ....[0]....
.L_28:
        /*0094*/ 	.word	0x00000470


	//----- nvinfo : EIATTR_REQNTID
	.align		4
.L_29:
        /*0098*/ 	.byte	0x04, 0x10
        /*009a*/ 	.short	(.L_31 - .L_30)
.L_30:
        /*009c*/ 	.word	0x00000080
        /*00a0*/ 	.word	0x00000001
        /*00a4*/ 	.word	0x00000001


	//----- nvinfo : EIATTR_CBANK_PARAM_SIZE
	.align		4
.L_31:
        /*00a8*/ 	.byte	0x03, 0x19
        /*00aa*/ 	.short	0x003c


	//----- nvinfo : EIATTR_PARAM_CBANK
	.align		4
        /*00ac*/ 	.byte	0x04, 0x0a
        /*00ae*/ 	.short	(.L_33 - .L_32)
	.align		4
.L_32:
        /*00b0*/ 	.word	index@(.nv.constant0.triton_poi_fused__native_batch_norm_legit_no_training_add_relu_12)
        /*00b4*/ 	.short	0x0210
        /*00b6*/ 	.short	0x003c


	//----- nvinfo : EIATTR_SW_WAR
	.align		4
.L_33:
        /*00b8*/ 	.byte	0x04, 0x36
        /*00ba*/ 	.short	(.L_35 - .L_34)
.L_34:
        /*00bc*/ 	.word	0x00000008
.L_35:


//--------------------- .nv.callgraph             --------------------------
	.section	.nv.callgraph,"",@"SHT_CUDA_CALLGRAPH"
	.align	4
	.sectionentsize	8
	.align		4
        /*0000*/ 	.word	0x00000000
	.align		4
        /*0004*/ 	.word	0xffffffff
	.align		4
        /*0008*/ 	.word	0x00000000
	.align		4
        /*000c*/ 	.word	0xfffffffe
	.align		4
        /*0010*/ 	.word	0x00000000
	.align		4
        /*0014*/ 	.word	0xfffffffd
	.align		4
        /*0018*/ 	.word	0x00000000
	.align		4
        /*001c*/ 	.word	0xfffffffc


//--------------------- .nv.constant4             --------------------------
	.section	.nv.constant4,"a",@progbits
	.align	8
	.align		8
.nv.constant4:
        /*0000*/ 	.dword	_$_str
	.align		8
        /*0008*/ 	.dword	_$_str_$_2


//--------------------- .text.triton_poi_fused__native_batch_norm_legit_no_training_add_relu_12 --------------------------
	.section	.text.triton_poi_fused__native_batch_norm_legit_no_training_add_relu_12,"ax",@progbits
	.align	128
        .global         triton_poi_fused__native_batch_norm_legit_no_training_add_relu_12
        .type           triton_poi_fused__native_batch_norm_legit_no_training_add_relu_12,@function
        .size           triton_poi_fused__native_batch_norm_legit_no_training_add_relu_12,(.L_x_1 - triton_poi_fused__native_batch_norm_legit_no_training_add_relu_12)
        .other          triton_poi_fused__native_batch_norm_legit_no_training_add_relu_12,@"STO_CUDA_ENTRY STV_DEFAULT"
triton_poi_fused__native_batch_norm_legit_no_training_add_relu_12:
.text.triton_poi_fused__native_batch_norm_legit_no_training_add_relu_12:
[----:B------:R-:W-:Y:S01]  /*0000*/  LDC R1, c[0x0][0x28] ;  /* 0x00000a00ff017b82 */ /* 0x000fe20000000800 */
[----:B------:R-:W1:Y:S07]  /*0010*/  S2R R0, SR_TID.X ;  /* 0x0000000000007919 */ /* 0x000e6e0000002100 */
[----:B------:R-:W2:Y:S01]  /*0020*/  LDC.64 R10, c[0x0][0x220] ;  /* 0x00008800ff0a7b82 */ /* 0x000ea20000000a00 */
[----:B------:R-:W-:Y:S01]  /*0030*/  ULDC.64 UR4, c[0x0][0x208] ;  /* 0x0000820000047ab9 */ /* 0x000fe20000000a00 */
[----:B------:R-:W3:Y:S06]  /*0040*/  S2R R5, SR_CTAID.X ;  /* 0x0000000000057919 */ /* 0x000eec0000002500 */
[----:B------:R-:W4:Y:S08]  /*0050*/  LDC.64 R12, c[0x0][0x218] ;  /* 0x00008600ff0c7b82 */ /* 0x000f300000000a00 */
[----:B------:R-:W5:Y:S08]  /*0060*/  LDC.64 R16, c[0x0][0x228] ;  /* 0x00008a00ff107b82 */ /* 0x000f700000000a00 */
[----:B------:R-:W4:Y:S01]  /*0070*/  LDC.64 R18, c[0x0][0x230] ;  /* 0x00008c00ff127b82 */ /* 0x000f220000000a00 */
[----:B-1----:R-:W-:-:S07]  /*0080*/  SHF.L.U32 R0, R0, 0x2, RZ ;  /* 0x0000000200007819 */ /* 0x002fce00000006ff */
[----:B------:R-:W1:Y:S01]  /*0090*/  LDC.64 R8, c[0x0][0x238] ;  /* 0x00008e00ff087b82 */ /* 0x000e620000000a00 */
[----:B---3--:R-:W-:Y:S02]  /*00a0*/  SHF.R.S32.HI R3, RZ, 0x16, R5 ;  /* 0x00000016ff037819 */ /* 0x008fe40000011405 */
[----:B------:R-:W-:Y:S02]  /*00b0*/  LOP3.LUT R0, R0, 0x1fc, RZ, 0xc0, !PT ;  /* 0x000001fc00007812 */ /* 0x000fe400078ec0ff */
[----:B------:R-:W-:Y:S02]  /*00c0*/  SGXT R3, R3, 0x1 ;  /* 0x000000010303781a */ /* 0x000fe40000000200 */
[----:B------:R-:W-:Y:S02]  /*00d0*/  LEA R0, R5, R0, 0x9 ;  /* 0x0000000005007211 */ /* 0x000fe400078e48ff */
[----:B------:R-:W3:Y:S02]  /*00e0*/  LDC.64 R4, c[0x0][0x210] ;  /* 0x00008400ff047b82 */ /* 0x000ee40000000a00 */
[----:B------:R-:W-:-:S04]  /*00f0*/  LEA.HI R3, R3, R0, RZ, 0x4 ;  /* 0x0000000003037211 */ /* 0x000fc800078f20ff */
[--C-:B------:R-:W-:Y:S02]  /*0100*/  SHF.R.S32.HI R2, RZ, 0x4, R3.reuse ;  /* 0x00000004ff027819 */ /* 0x100fe40000011403 */
[----:B------:R-:W-:-:S04]  /*0110*/  SHF.R.S32.HI R3, RZ, 0x1f, R3 ;  /* 0x0000001fff037819 */ /* 0x000fc80000011403 */
[----:B------:R-:W-:-:S04]  /*0120*/  LEA.HI R3, R3, R2, RZ, 0xa ;  /* 0x0000000203037211 */ /* 0x000fc800078f50ff */
[----:B------:R-:W-:-:S04]  /*0130*/  LOP3.LUT R3, R3, 0xfffffc00, RZ, 0xc0, !PT ;  /* 0xfffffc0003037812 */ /* 0x000fc800078ec0ff */
[----:B------:R-:W-:-:S05]  /*0140*/  IADD3 R15, R2, -R3, RZ ;  /* 0x80000003020f7210 */ /* 0x000fca0007ffe0ff */
[----:B--2---:R-:W-:-:S05]  /*0150*/  IMAD.WIDE R10, R15, 0x4, R10 ;  /* 0x000000040f0a7825 */ /* 0x004fca00078e020a */
[----:B------:R-:W2:Y:S01]  /*0160*/  LDG.E.EL R2, desc[UR4][R10.64] ;  /* 0x000000040a027981 */ /* 0x000ea2000c2e1900 */
[----:B---3--:R-:W-:-:S04]  /*0170*/  IMAD.WIDE R4, R0, 0x4, R4 ;  /* 0x0000000400047825 */ /* 0x008fc800078e0204 */
[C---:B----4-:R-:W-:Y:S02]  /*0180*/  IMAD.WIDE R12, R15.reuse, 0x4, R12 ;  /* 0x000000040f0c7825 */ /* 0x050fe400078e020c */
[----:B------:R-:W3:Y:S04]  /*0190*/  LDG.E.128 R4, desc[UR4][R4.64] ;  /* 0x0000000404047981 */ /* 0x000ee8000c1e1d00 */
[----:B------:R4:W3:Y:S01]  /*01a0*/  LDG.E.EL R3, desc[UR4][R12.64] ;  /* 0x000000040c037981 */ /* 0x0008e2000c2e1900 */
[----:B-----5:R-:W-:-:S04]  /*01b0*/  IMAD.WIDE R16, R15, 0x4, R16 ;  /* 0x000000040f107825 */ /* 0x020fc800078e0210 */
[----:B0-----:R-:W-:Y:S01]  /*01c0*/  IMAD.WIDE R18, R15, 0x4, R18 ;  /* 0x000000040f127825 */ /* 0x001fe200078e0212 */
[----:B------:R0:W5:Y:S03]  /*01d0*/  LDG.E.EL R14, desc[UR4][R16.64] ;  /* 0x00000004100e7981 */ /* 0x000166000c2e1900 */
[C---:B-1----:R-:W-:Y:S01]  /*01e0*/  IMAD.WIDE R8, R0.reuse, 0x4, R8 ;  /* 0x0000000400087825 */ /* 0x042fe200078e0208 */
[----:B------:R-:W5:Y:S01]  /*01f0*/  LDG.E.EL R15, desc[UR4][R18.64] ;  /* 0x00000004120f7981 */ /* 0x000f62000c2e1900 */
[----:B----4-:R-:W1:Y:S04]  /*0200*/  LDC.64 R12, c[0x0][0x240] ;  /* 0x00009000ff0c7b82 */ /* 0x010e680000000a00 */
[----:B------:R-:W4:Y:S01]  /*0210*/  LDG.E.128 R8, desc[UR4][R8.64] ;  /* 0x0000000408087981 */ /* 0x000f22000c1e1d00 */
[----:B0-----:R-:W-:Y:S01]  /*0220*/  HFMA2.MMA R17, -RZ, RZ, 1.625, 0 ;  /* 0x3e800000ff117435 */ /* 0x001fe200000001ff */
[----:B-1----:R-:W-:-:S04]  /*0230*/  IMAD.WIDE R12, R0, 0x4, R12 ;  /* 0x00000004000c7825 */ /* 0x002fc800078e020c */
[----:B--2---:R-:W-:-:S04]  /*0240*/  FADD R2, R2, 9.9999997473787516356e-06 ;  /* 0x3727c5ac02027421 */ /* 0x004fc80000000000 */
[----:B------:R-:W0:Y:S02]  /*0250*/  MUFU.SQRT R20, R2 ;  /* 0x0000000200147308 */ /* 0x000e240000002000 */
[C---:B0-----:R-:W-:Y:S02]  /*0260*/  FSETP.GT.AND P0, PT, R20.reuse, 8.50705917302346158658e+37, PT ;  /* 0x7e8000001400780b */ /* 0x041fe40003f04000 */
[----:B------:R-:W-:-:S11]  /*0270*/  FSETP.GEU.AND P1, PT, R20, 1.175494350822287508e-38, PT ;  /* 0x008000001400780b */ /* 0x000fd60003f2e000 */
[----:B------:R-:W-:-:S04]  /*0280*/  @P0 FMUL R20, R20, 0.25 ;  /* 0x3e80000014140820 */ /* 0x000fc80000400000 */
[----:B------:R-:W-:-:S06]  /*0290*/  @!P1 FMUL R20, R20, 16777216 ;  /* 0x4b80000014149820 */ /* 0x000fcc0000400000 */
[----:B------:R-:W0:Y:S01]  /*02a0*/  MUFU.RCP R20, R20 ;  /* 0x0000001400147308 */ /* 0x000e220000001000 */
[----:B------:R-:W-:Y:S01]  /*02b0*/  FSEL R17, R17, 1, P0 ;  /* 0x3f80000011117808 */ /* 0x000fe20000000000 */
[----:B---3--:R-:W-:-:S04]  /*02c0*/  FADD R16, R4, -R3 ;  /* 0x8000000304107221 */ /* 0x008fc80000000000 */
[----:B------:R-:W-:Y:S01]  /*02d0*/  @!P1 FMUL R17, R17, 16777216 ;  /* 0x4b80000011119820 */ /* 0x000fe20000400000 */
[--C-:B------:R-:W-:Y:S01]  /*02e0*/  FADD R4, R5, -R3.reuse ;  /* 0x8000000305047221 */ /* 0x100fe20000000000 */
[--C-:B------:R-:W-:Y:S01]  /*02f0*/  FADD R2, R7, -R3.reuse ;  /* 0x8000000307027221 */ /* 0x100fe20000000000 */
[----:B------:R-:W-:Y:S01]  /*0300*/  FADD R6, R6, -R3 ;  /* 0x8000000306067221 */ /* 0x000fe20000000000 */
[----:B0-----:R-:W-:-:S04]  /*0310*/  FMUL R17, R20, R17 ;  /* 0x0000001114117220 */ /* 0x001fc80000400000 */
[C---:B------:R-:W-:Y:S01]  /*0320*/  FMUL R16, R17.reuse, R16 ;  /* 0x0000001011107220 */ /* 0x040fe20000400000 */
[C---:B------:R-:W-:Y:S01]  /*0330*/  FMUL R4, R17.reuse, R4 ;  /* 0x0000000411047220 */ /* 0x040fe20000400000 */
[C---:B------:R-:W-:Y:S01]  /*0340*/  FMUL R2, R17.reuse, R2 ;  /* 0x0000000211027220 */ /* 0x040fe20000400000 */
[----:B------:R-:W-:Y:S01]  /*0350*/  FMUL R6, R17, R6 ;  /* 0x0000000611067220 */ /* 0x000fe20000400000 */
[C-C-:B-----5:R-:W-:Y:S01]  /*0360*/  FFMA R3, R14.reuse, R16, R15.reuse ;  /* 0x000000100e037223 */ /* 0x160fe2000000000f */
[C-C-:B------:R-:W-:Y:S01]  /*0370*/  FFMA R4, R14.reuse, R4, R15.reuse ;  /* 0x000000040e047223 */ /* 0x140fe2000000000f */
[C-C-:B------:R-:W-:Y:S01]  /*0380*/  FFMA R2, R14.reuse, R2, R15.reuse ;  /* 0x000000020e027223 */ /* 0x140fe2000000000f */
[----:B------:R-:W-:Y:S02]  /*0390*/  FFMA R15, R14, R6, R15 ;  /* 0x000000060e0f7223 */ /* 0x000fe4000000000f */
[----:B----4-:R-:W-:Y:S01]  /*03a0*/  FSETP.GEU.AND P3, PT, R3, -R8, PT ;  /* 0x800000080300720b */ /* 0x010fe20003f6e000 */
[----:B------:R-:W-:Y:S01]  /*03b0*/  FADD R3, R8, R3 ;  /* 0x0000000308037221 */ /* 0x000fe20000000000 */
[----:B------:R-:W-:Y:S01]  /*03c0*/  FSETP.GEU.AND P2, PT, R4, -R9, PT ;  /* 0x800000090400720b */ /* 0x000fe20003f4e000 */
[----:B------:R-:W-:Y:S01]  /*03d0*/  FADD R4, R9, R4 ;  /* 0x0000000409047221 */ /* 0x000fe20000000000 */
[----:B------:R-:W-:Y:S01]  /*03e0*/  FSETP.GEU.AND P0, PT, R2, -R11, PT ;  /* 0x8000000b0200720b */ /* 0x000fe20003f0e000 */
[----:B------:R-:W-:Y:S01]  /*03f0*/  FADD R2, R11, R2 ;  /* 0x000000020b027221 */ /* 0x000fe20000000000 */
[----:B------:R-:W-:Y:S01]  /*0400*/  FSETP.GEU.AND P1, PT, R15, -R10, PT ;  /* 0x8000000a0f00720b */ /* 0x000fe20003f2e000 */
[----:B------:R-:W-:Y:S01]  /*0410*/  FADD R10, R10, R15 ;  /* 0x0000000f0a0a7221 */ /* 0x000fe20000000000 */
[----:B------:R-:W-:-:S02]  /*0420*/  SEL R8, R3, RZ, P3 ;  /* 0x000000ff03087207 */ /* 0x000fc40001800000 */
[----:B------:R-:W-:Y:S02]  /*0430*/  SEL R9, R4, RZ, P2 ;  /* 0x000000ff04097207 */ /* 0x000fe40001000000 */
[----:B------:R-:W-:Y:S02]  /*0440*/  SEL R11, R2, RZ, P0 ;  /* 0x000000ff020b7207 */ /* 0x000fe40000000000 */
[----:B------:R-:W-:-:S05]  /*0450*/  SEL R10, R10, RZ, P1 ;  /* 0x000000ff0a0a7207 */ /* 0x000fca0000800000 */
[----:B------:R-:W-:Y:S01]  /*0460*/  STG.E.128 desc[UR4][R12.64], R8 ;  /* 0x000000080c007986 */ /* 0x000fe2000c101d04 */
[----:B------:R-:W-:Y:S05]  /*0470*/  EXIT ;  /* 0x000000000000794d */ /* 0x000fea0003800000 */
.L_x_0:
[----:B------:R-:W-:-:S00]  /*0480*/  BRA `(.L_x_0) ;  /* 0xfffffffc00fc7947 */ /* 0x000fc0000383ffff */
[----:B------:R-:W-:-:S00]  /*0490*/  NOP ;  /* 0x0000000000007918 */ /* 0x000fc00000000000 */
        /* <DEDUP_REMOVED lines=14> */
.L_x_1:


//--------------------- .nv.global.init           --------------------------
	.section	.nv.global.init,"aw",@progbits
.nv.global.init:
	.type		_$_str,@object
	.size		_$_str,(_$_str_$_2 - _$_str)
_$_str:
        /*0000*/ 	.byte	0x5f, 0x5f, 0x43, 0x55, 0x44, 0x41, 0x5f, 0x46, 0x54, 0x5a, 0x00
	.type		_$_str_$_2,@object
	.size		_$_str_$_2,(.L_1 - _$_str_$_2)
_$_str_$_2:
        /*000b*/ 	.byte	0x5f, 0x5f, 0x43, 0x55, 0x44, 0x41, 0x5f, 0x50, 0x52, 0x45, 0x43, 0x5f, 0x53, 0x51, 0x52, 0x54
        /*001b*/ 	.byte	0x00
.L_1:


//--------------------- .nv.constant0.triton_poi_fused__native_batch_norm_legit_no_training_add_relu_12 --------------------------
	.section	.nv.constant0.triton_poi_fused__native_batch_norm_legit_no_training_add_relu_12,"a",@progbits
	.sectionflags	@""
	.align	4
.nv.constant0.triton_poi_fused__native_batch_norm_legit_no_training_add_relu_12:
	.zero		588
